//
// Generated by NVIDIA NVVM Compiler
//
// Compiler Build ID: CL-36424714
// Cuda compilation tools, release 13.0, V13.0.88
// Based on NVVM 20.0.0
//

.version 9.0
.target sm_100
.address_size 64

	// .globl	_Z21compute_energy_kernelPdi

.visible .entry _Z21compute_energy_kernelPdi(
	.param .u64 .ptr .align 1 _Z21compute_energy_kernelPdi_param_0,
	.param .u32 _Z21compute_energy_kernelPdi_param_1
)
{
	.reg .pred 	%p<2>;
	.reg .b32 	%r<6>;
	.reg .b64 	%rd<5>;
	.reg .b64 	%fd<3>;

	ld.param.u64 	%rd1, [_Z21compute_energy_kernelPdi_param_0];
	ld.param.u32 	%r2, [_Z21compute_energy_kernelPdi_param_1];
	mov.u32 	%r3, %ctaid.x;
	mov.u32 	%r4, %ntid.x;
	mov.u32 	%r5, %tid.x;
	mad.lo.s32 	%r1, %r3, %r4, %r5;
	setp.ge.s32 	%p1, %r1, %r2;
	@%p1 bra 	$L__BB0_2;
	cvta.to.global.u64 	%rd2, %rd1;
	mul.wide.s32 	%rd3, %r1, 8;
	add.s64 	%rd4, %rd2, %rd3;
	ld.global.f64 	%fd1, [%rd4];
	mul.f64 	%fd2, %fd1, %fd1;
	st.global.f64 	[%rd4], %fd2;
$L__BB0_2:
	ret;

}


// ===== COMPILED SASS (sm_100) =====

	.target	sm_100

	.elftype	@"ET_EXEC"


//--------------------- .note.nv.tkinfo           --------------------------
	.section	.note.nv.tkinfo,"",@"SHT_NOTE"
	.sectionflags	@"SHF_NOTE_NV_TKINFO"
	.tkinfo
        /*0018*/ 	.word	0x00000002
        /*0030*/ 	.string	""
        /*0030*/ 	.string	"ptxas"
        /*0030*/ 	.string	"Cuda compilation tools, release 13.0, V13.0.88"
        /*0030*/ 	.string	"Build cuda_13.0.r13.0/compiler.36424714_0"
        /*0030*/ 	.string	"-arch sm_100 -m 64 "



//--------------------- .note.nv.cuinfo           --------------------------
	.section	.note.nv.cuinfo,"",@"SHT_NOTE"
	.sectionflags	@"SHF_NOTE_NV_CUINFO"
        /*0018*/ 	.short	0x0002
        /*001a*/ 	.short	0x0064
        /*001c*/ 	.short	0x0082
	.zero		2


//--------------------- .nv.info                  --------------------------
	.section	.nv.info,"",@"SHT_CUDA_INFO"
	.align	4


	//----- nvinfo : EIATTR_REGCOUNT
	.align		4
        /*0000*/ 	.byte	0x04, 0x2f
        /*0002*/ 	.short	(.L_1 - .L_0)
	.align		4
.L_0:
        /*0004*/ 	.word	index@(_Z21compute_energy_kernelPdi)
        /*0008*/ 	.word	0x00000008


	//----- nvinfo : EIATTR_FRAME_SIZE
	.align		4
.L_1:
        /*000c*/ 	.byte	0x04, 0x11
        /*000e*/ 	.short	(.L_3 - .L_2)
	.align		4
.L_2:
        /*0010*/ 	.word	index@(_Z21compute_energy_kernelPdi)
        /*0014*/ 	.word	0x00000000


	//----- nvinfo : EIATTR_MIN_STACK_SIZE
	.align		4
.L_3:
        /*0018*/ 	.byte	0x04, 0x12
        /*001a*/ 	.short	(.L_5 - .L_4)
	.align		4
.L_4:
        /*001c*/ 	.word	index@(_Z21compute_energy_kernelPdi)
        /*0020*/ 	.word	0x00000000
.L_5:


//--------------------- .nv.compat                --------------------------
	.section	.nv.compat,"",@"SHT_CUDA_COMPAT_INFO"
	.align	4
        /*0000*/ 	.byte	0x02, 0x09, 0x00, 0x00, 0x02, 0x02, 0x01, 0x00, 0x02, 0x05, 0x05, 0x00, 0x03, 0x07, 0x01, 0x01
        /*0010*/ 	.byte	0x02, 0x03, 0x00, 0x00, 0x02, 0x06, 0x01, 0x00, 0x04, 0x0b, 0x08, 0x00, 0x01, 0x00, 0x00, 0x00
        /*0020*/ 	.byte	0x00, 0x00, 0x00, 0x00


//--------------------- .nv.info._Z21compute_energy_kernelPdi --------------------------
	.section	.nv.info._Z21compute_energy_kernelPdi,"",@"SHT_CUDA_INFO"
	.sectionflags	@""
	.align	4


	//----- nvinfo : EIATTR_CUDA_API_VERSION
	.align		4
        /*0000*/ 	.byte	0x04, 0x37
        /*0002*/ 	.short	(.L_7 - .L_6)
.L_6:
        /*0004*/ 	.word	0x00000082


	//----- nvinfo : EIATTR_KPARAM_INFO
	.align		4
.L_7:
        /*0008*/ 	.byte	0x04, 0x17
        /*000a*/ 	.short	(.L_9 - .L_8)
.L_8:
        /*000c*/ 	.word	0x00000000
        /*0010*/ 	.short	0x0001
        /*0012*/ 	.short	0x0008
        /*0014*/ 	.byte	0x00, 0xf0, 0x11, 0x00


	//----- nvinfo : EIATTR_KPARAM_INFO
	.align		4
.L_9:
        /*0018*/ 	.byte	0x04, 0x17
        /*001a*/ 	.short	(.L_11 - .L_10)
.L_10:
        /*001c*/ 	.word	0x00000000
        /*0020*/ 	.short	0x0000
        /*0022*/ 	.short	0x0000
        /*0024*/ 	.byte	0x00, 0xf5, 0x21, 0x00


	//----- nvinfo : EIATTR_SPARSE_MMA_MASK
	.align		4
.L_11:
        /*0028*/ 	.byte	0x03, 0x50
        /*002a*/ 	.short	0x0000


	//----- nvinfo : EIATTR_MAXREG_COUNT
	.align		4
        /*002c*/ 	.byte	0x03, 0x1b
        /*002e*/ 	.short	0x00ff


	//----- nvinfo : EIATTR_MERCURY_ISA_VERSION
	.align		4
        /*0030*/ 	.byte	0x03, 0x5f
        /*0032*/ 	.short	0x0101


	//----- nvinfo : EIATTR_VRC_CTA_INIT_COUNT
	.align		4
        /*0034*/ 	.byte	0x02, 0x4a
	.zero		1
	.zero		1


	//----- nvinfo : EIATTR_EXIT_INSTR_OFFSETS
	.align		4
        /*0038*/ 	.byte	0x04, 0x1c
        /*003a*/ 	.short	(.L_13 - .L_12)


	//   ....[0]....
.L_12:
        /*003c*/ 	.word	0x00000070


	//   ....[1]....
        /*0040*/ 	.word	0x000000e0


	//----- nvinfo : EIATTR_CBANK_PARAM_SIZE
	.align		4
.L_13:
        /*0044*/ 	.byte	0x03, 0x19
        /*0046*/ 	.short	0x000c


	//----- nvinfo : EIATTR_PARAM_CBANK
	.align		4
        /*0048*/ 	.byte	0x04, 0x0a
        /*004a*/ 	.short	(.L_15 - .L_14)
	.align		4
.L_14:
        /*004c*/ 	.word	index@(.nv.constant0._Z21compute_energy_kernelPdi)
        /*0050*/ 	.short	0x0380
        /*0052*/ 	.short	0x000c


	//----- nvinfo : EIATTR_SW_WAR
	.align		4
.L_15:
        /*0054*/ 	.byte	0x04, 0x36
        /*0056*/ 	.short	(.L_17 - .L_16)
.L_16:
        /*0058*/ 	.word	0x00000008
.L_17:


//--------------------- .nv.callgraph             --------------------------
	.section	.nv.callgraph,"",@"SHT_CUDA_CALLGRAPH"
	.align	4
	.sectionentsize	8
	.align		4
        /*0000*/ 	.word	0x00000000
	.align		4
        /*0004*/ 	.word	0xffffffff
	.align		4
        /*0008*/ 	.word	0x00000000
	.align		4
        /*000c*/ 	.word	0xfffffffe
	.align		4
        /*0010*/ 	.word	0x00000000
	.align		4
        /*0014*/ 	.word	0xfffffffd
	.align		4
        /*0018*/ 	.word	0x00000000
	.align		4
        /*001c*/ 	.word	0xfffffffc


//--------------------- .text._Z21compute_energy_kernelPdi --------------------------
	.section	.text._Z21compute_energy_kernelPdi,"ax",@progbits
	.align	128
        .global         _Z21compute_energy_kernelPdi
        .type           _Z21compute_energy_kernelPdi,@function
        .size           _Z21compute_energy_kernelPdi,(.L_x_1 - _Z21compute_energy_kernelPdi)
        .other          _Z21compute_energy_kernelPdi,@"STO_CUDA_ENTRY STV_DEFAULT"
_Z21compute_energy_kernelPdi:
.text._Z21compute_energy_kernelPdi:
[----:B------:R-:W-:Y:S01]  /*0000*/  LDC R1, c[0x0][0x37c] ;  /* 0x0000df00ff017b82 */ /* 0x000fe20000000800 */
[----:B------:R-:W0:Y:S07]  /*0010*/  S2R R0, SR_TID.X ;  /* 0x0000000000007919 */ /* 0x000e2e0000002100 */
[----:B------:R-:W0:Y:S01]  /*0020*/  S2UR UR4, SR_CTAID.X ;  /* 0x00000000000479c3 */ /* 0x000e220000002500 */
[----:B------:R-:W1:Y:S07]  /*0030*/  LDCU UR5, c[0x0][0x388] ;  /* 0x00007100ff0577ac */ /* 0x000e6e0008000800 */
[----:B------:R-:W0:Y:S02]  /*0040*/  LDC R5, c[0x0][0x360] ;  /* 0x0000d800ff057b82 */ /* 0x000e240000000800 */
[----:B0-----:R-:W-:-:S05]  /*0050*/  IMAD R5, R5, UR4, R0 ;  /* 0x0000000405057c24 */ /* 0x001fca000f8e0200 */
[----:B-1----:R-:W-:-:S13]  /*0060*/  ISETP.GE.AND P0, PT, R5, UR5, PT ;  /* 0x0000000505007c0c */ /* 0x002fda000bf06270 */
[----:B------:R-:W-:Y:S05]  /*0070*/  @P0 EXIT ;  /* 0x000000000000094d */ /* 0x000fea0003800000 */
[----:B------:R-:W0:Y:S01]  /*0080*/  LDC.64 R2, c[0x0][0x380] ;  /* 0x0000e000ff027b82 */ /* 0x000e220000000a00 */
[----:B------:R-:W1:Y:S01]  /*0090*/  LDCU.64 UR4, c[0x0][0x358] ;  /* 0x00006b00ff0477ac */ /* 0x000e620008000a00 */
[----:B0-----:R-:W-:-:S05]  /*00a0*/  IMAD.WIDE R2, R5, 0x8, R2 ;  /* 0x0000000805027825 */ /* 0x001fca00078e0202 */
[----:B-1----:R-:W2:Y:S02]  /*00b0*/  LDG.E.64 R4, desc[UR4][R2.64] ;  /* 0x0000000402047981 */ /* 0x002ea4000c1e1b00 */
[----:B--2---:R-:W-:-:S07]  /*00c0*/  DMUL R4, R4, R4 ;  /* 0x0000000404047228 */ /* 0x004fce0000000000 */
[----:B------:R-:W-:Y:S01]  /*00d0*/  STG.E.64 desc[UR4][R2.64], R4 ;  /* 0x0000000402007986 */ /* 0x000fe2000c101b04 */
[----:B------:R-:W-:Y:S05]  /*00e0*/  EXIT ;  /* 0x000000000000794d */ /* 0x000fea0003800000 */
.L_x_0:
[----:B------:R-:W-:-:S00]  /*00f0*/  BRA `(.L_x_0) ;  /* 0xfffffffc00fc7947 */ /* 0x000fc0000383ffff */
[----:B------:R-:W-:-:S00]  /*0100*/  NOP ;  /* 0x0000000000007918 */ /* 0x000fc00000000000 */
[----:B------:R-:W-:-:S00]  /*0110*/  NOP ;  /* 0x0000000000007918 */ /* 0x000fc00000000000 */
[----:B------:R-:W-:-:S00]  /*0120*/  NOP ;  /* 0x0000000000007918 */ /* 0x000fc00000000000 */
[----:B------:R-:W-:-:S00]  /*0130*/  NOP ;  /* 0x0000000000007918 */ /* 0x000fc00000000000 */
[----:B------:R-:W-:-:S00]  /*0140*/  NOP ;  /* 0x0000000000007918 */ /* 0x000fc00000000000 */
[----:B------:R-:W-:-:S00]  /*0150*/  NOP ;  /* 0x0000000000007918 */ /* 0x000fc00000000000 */
[----:B------:R-:W-:-:S00]  /*0160*/  NOP ;  /* 0x0000000000007918 */ /* 0x000fc00000000000 */
[----:B------:R-:W-:-:S00]  /*0170*/  NOP ;  /* 0x0000000000007918 */ /* 0x000fc00000000000 */
.L_x_1:


//--------------------- .nv.shared.reserved.0     --------------------------
	.section	.nv.shared.reserved.0,"aw",@nobits
	.weak		__nv_reservedSMEM_offset_0_alias
	.size		__nv_reservedSMEM_offset_0_alias, 0, 64
	.other		__nv_reservedSMEM_offset_0_alias,@"STO_CUDA_RESERVED_SHARED STV_DEFAULT"
__nv_reservedSMEM_offset_0_alias:
	.zero		0
	.zero		64


//--------------------- .nv.constant0._Z21compute_energy_kernelPdi --------------------------
	.section	.nv.constant0._Z21compute_energy_kernelPdi,"a",@progbits
	.sectionflags	@""
	.align	4
.nv.constant0._Z21compute_energy_kernelPdi:
	.zero		908


//--------------------- SYMBOLS --------------------------

	.type		.nv.reservedSmem.offset0,@object
	.size		.nv.reservedSmem.offset0,0x4
